//
// Generated by NVIDIA NVVM Compiler
//
// Compiler Build ID: CL-36424714
// Cuda compilation tools, release 13.0, V13.0.88
// Based on NVVM 20.0.0
//

.version 9.0
.target sm_100
.address_size 64

	// .globl	_Z9gpu_vecopPfS_S_fi

.visible .entry _Z9gpu_vecopPfS_S_fi(
	.param .u64 .ptr .align 1 _Z9gpu_vecopPfS_S_fi_param_0,
	.param .u64 .ptr .align 1 _Z9gpu_vecopPfS_S_fi_param_1,
	.param .u64 .ptr .align 1 _Z9gpu_vecopPfS_S_fi_param_2,
	.param .f32 _Z9gpu_vecopPfS_S_fi_param_3,
	.param .u32 _Z9gpu_vecopPfS_S_fi_param_4
)
{
	.reg .pred 	%p<2>;
	.reg .b32 	%r<6>;
	.reg .b32 	%f<5>;
	.reg .b64 	%rd<11>;

	ld.param.u64 	%rd1, [_Z9gpu_vecopPfS_S_fi_param_0];
	ld.param.u64 	%rd2, [_Z9gpu_vecopPfS_S_fi_param_1];
	ld.param.u64 	%rd3, [_Z9gpu_vecopPfS_S_fi_param_2];
	ld.param.f32 	%f1, [_Z9gpu_vecopPfS_S_fi_param_3];
	ld.param.u32 	%r2, [_Z9gpu_vecopPfS_S_fi_param_4];
	mov.u32 	%r3, %tid.x;
	mov.u32 	%r4, %ntid.x;
	mov.u32 	%r5, %ctaid.x;
	mad.lo.s32 	%r1, %r4, %r5, %r3;
	setp.ge.s32 	%p1, %r1, %r2;
	@%p1 bra 	$L__BB0_2;
	cvta.to.global.u64 	%rd4, %rd1;
	cvta.to.global.u64 	%rd5, %rd2;
	cvta.to.global.u64 	%rd6, %rd3;
	mul.wide.s32 	%rd7, %r1, 4;
	add.s64 	%rd8, %rd4, %rd7;
	ld.global.f32 	%f2, [%rd8];
	add.s64 	%rd9, %rd5, %rd7;
	ld.global.f32 	%f3, [%rd9];
	fma.rn.f32 	%f4, %f1, %f3, %f2;
	add.s64 	%rd10, %rd6, %rd7;
	st.global.f32 	[%rd10], %f4;
$L__BB0_2:
	ret;

}
	// .globl	_Z10gpu_vecdotPfS_S_i
.visible .entry _Z10gpu_vecdotPfS_S_i(
	.param .u64 .ptr .align 1 _Z10gpu_vecdotPfS_S_i_param_0,
	.param .u64 .ptr .align 1 _Z10gpu_vecdotPfS_S_i_param_1,
	.param .u64 .ptr .align 1 _Z10gpu_vecdotPfS_S_i_param_2,
	.param .u32 _Z10gpu_vecdotPfS_S_i_param_3
)
{
	.reg .pred 	%p<2>;
	.reg .b32 	%r<6>;
	.reg .b32 	%f<4>;
	.reg .b64 	%rd<11>;

	ld.param.u64 	%rd1, [_Z10gpu_vecdotPfS_S_i_param_0];
	ld.param.u64 	%rd2, [_Z10gpu_vecdotPfS_S_i_param_1];
	ld.param.u64 	%rd3, [_Z10gpu_vecdotPfS_S_i_param_2];
	ld.param.u32 	%r2, [_Z10gpu_vecdotPfS_S_i_param_3];
	mov.u32 	%r3, %tid.x;
	mov.u32 	%r4, %ntid.x;
	mov.u32 	%r5, %ctaid.x;
	mad.lo.s32 	%r1, %r4, %r5, %r3;
	setp.ge.s32 	%p1, %r1, %r2;
	@%p1 bra 	$L__BB1_2;
	cvta.to.global.u64 	%rd4, %rd1;
	cvta.to.global.u64 	%rd5, %rd2;
	cvta.to.global.u64 	%rd6, %rd3;
	mul.wide.s32 	%rd7, %r1, 4;
	add.s64 	%rd8, %rd4, %rd7;
	ld.global.f32 	%f1, [%rd8];
	add.s64 	%rd9, %rd5, %rd7;
	ld.global.f32 	%f2, [%rd9];
	mul.f32 	%f3, %f1, %f2;
	add.s64 	%rd10, %rd6, %rd7;
	st.global.f32 	[%rd10], %f3;
$L__BB1_2:
	ret;

}
	// .globl	_Z13gpu_vecassignPfS_i
.visible .entry _Z13gpu_vecassignPfS_i(
	.param .u64 .ptr .align 1 _Z13gpu_vecassignPfS_i_param_0,
	.param .u64 .ptr .align 1 _Z13gpu_vecassignPfS_i_param_1,
	.param .u32 _Z13gpu_vecassignPfS_i_param_2
)
{
	.reg .pred 	%p<2>;
	.reg .b32 	%r<6>;
	.reg .b32 	%f<2>;
	.reg .b64 	%rd<8>;

	ld.param.u64 	%rd1, [_Z13gpu_vecassignPfS_i_param_0];
	ld.param.u64 	%rd2, [_Z13gpu_vecassignPfS_i_param_1];
	ld.param.u32 	%r2, [_Z13gpu_vecassignPfS_i_param_2];
	mov.u32 	%r3, %tid.x;
	mov.u32 	%r4, %ntid.x;
	mov.u32 	%r5, %ctaid.x;
	mad.lo.s32 	%r1, %r4, %r5, %r3;
	setp.ge.s32 	%p1, %r1, %r2;
	@%p1 bra 	$L__BB2_2;
	cvta.to.global.u64 	%rd3, %rd2;
	cvta.to.global.u64 	%rd4, %rd1;
	mul.wide.s32 	%rd5, %r1, 4;
	add.s64 	%rd6, %rd3, %rd5;
	ld.global.f32 	%f1, [%rd6];
	add.s64 	%rd7, %rd4, %rd5;
	st.global.f32 	[%rd7], %f1;
$L__BB2_2:
	ret;

}
	// .globl	_Z12gpu_vecresetPfi
.visible .entry _Z12gpu_vecresetPfi(
	.param .u64 .ptr .align 1 _Z12gpu_vecresetPfi_param_0,
	.param .u32 _Z12gpu_vecresetPfi_param_1
)
{
	.reg .pred 	%p<2>;
	.reg .b32 	%r<7>;
	.reg .b64 	%rd<5>;

	ld.param.u64 	%rd1, [_Z12gpu_vecresetPfi_param_0];
	ld.param.u32 	%r2, [_Z12gpu_vecresetPfi_param_1];
	mov.u32 	%r3, %tid.x;
	mov.u32 	%r4, %ntid.x;
	mov.u32 	%r5, %ctaid.x;
	mad.lo.s32 	%r1, %r4, %r5, %r3;
	setp.ge.s32 	%p1, %r1, %r2;
	@%p1 bra 	$L__BB3_2;
	cvta.to.global.u64 	%rd2, %rd1;
	mul.wide.s32 	%rd3, %r1, 4;
	add.s64 	%rd4, %rd2, %rd3;
	mov.b32 	%r6, 0;
	st.global.u32 	[%rd4], %r6;
$L__BB3_2:
	ret;

}
	// .globl	_Z13gpu_matmulvecPfPiS0_S_S_i
.visible .entry _Z13gpu_matmulvecPfPiS0_S_S_i(
	.param .u64 .ptr .align 1 _Z13gpu_matmulvecPfPiS0_S_S_i_param_0,
	.param .u64 .ptr .align 1 _Z13gpu_matmulvecPfPiS0_S_S_i_param_1,
	.param .u64 .ptr .align 1 _Z13gpu_matmulvecPfPiS0_S_S_i_param_2,
	.param .u64 .ptr .align 1 _Z13gpu_matmulvecPfPiS0_S_S_i_param_3,
	.param .u64 .ptr .align 1 _Z13gpu_matmulvecPfPiS0_S_S_i_param_4,
	.param .u32 _Z13gpu_matmulvecPfPiS0_S_S_i_param_5
)
{
	.reg .pred 	%p<6>;
	.reg .b32 	%r<31>;
	.reg .b32 	%f<23>;
	.reg .b64 	%rd<33>;

	ld.param.u64 	%rd8, [_Z13gpu_matmulvecPfPiS0_S_S_i_param_0];
	ld.param.u64 	%rd9, [_Z13gpu_matmulvecPfPiS0_S_S_i_param_1];
	ld.param.u64 	%rd10, [_Z13gpu_matmulvecPfPiS0_S_S_i_param_2];
	ld.param.u64 	%rd11, [_Z13gpu_matmulvecPfPiS0_S_S_i_param_3];
	ld.param.u64 	%rd7, [_Z13gpu_matmulvecPfPiS0_S_S_i_param_4];
	cvta.to.global.u64 	%rd1, %rd11;
	cvta.to.global.u64 	%rd2, %rd10;
	cvta.to.global.u64 	%rd3, %rd8;
	cvta.to.global.u64 	%rd12, %rd9;
	mov.u32 	%r16, %tid.x;
	mov.u32 	%r17, %ntid.x;
	mov.u32 	%r18, %ctaid.x;
	mad.lo.s32 	%r1, %r17, %r18, %r16;
	mul.wide.s32 	%rd13, %r1, 4;
	add.s64 	%rd14, %rd12, %rd13;
	ld.global.u32 	%r2, [%rd14];
	ld.global.u32 	%r3, [%rd14+4];
	setp.ge.s32 	%p1, %r2, %r3;
	@%p1 bra 	$L__BB4_7;
	cvta.to.global.u64 	%rd15, %rd7;
	add.s64 	%rd4, %rd15, %rd13;
	ld.global.f32 	%f21, [%rd4];
	sub.s32 	%r19, %r3, %r2;
	and.b32  	%r4, %r19, 3;
	setp.eq.s32 	%p2, %r4, 0;
	mov.u32 	%r28, %r2;
	@%p2 bra 	$L__BB4_4;
	neg.s32 	%r26, %r4;
	mov.u32 	%r28, %r2;
$L__BB4_3:
	.pragma "nounroll";
	mul.wide.s32 	%rd17, %r28, 4;
	add.s64 	%rd18, %rd2, %rd17;
	add.s64 	%rd19, %rd3, %rd17;
	ld.global.f32 	%f7, [%rd19];
	ld.global.u32 	%r20, [%rd18];
	mul.wide.s32 	%rd20, %r20, 4;
	add.s64 	%rd21, %rd1, %rd20;
	ld.global.f32 	%f8, [%rd21];
	fma.rn.f32 	%f21, %f7, %f8, %f21;
	st.global.f32 	[%rd4], %f21;
	add.s32 	%r28, %r28, 1;
	add.s32 	%r26, %r26, 1;
	setp.ne.s32 	%p3, %r26, 0;
	@%p3 bra 	$L__BB4_3;
$L__BB4_4:
	sub.s32 	%r21, %r2, %r3;
	setp.gt.u32 	%p4, %r21, -4;
	@%p4 bra 	$L__BB4_7;
	sub.s32 	%r29, %r28, %r3;
	add.s64 	%rd5, %rd3, 8;
	add.s64 	%rd6, %rd2, 8;
$L__BB4_6:
	mul.wide.s32 	%rd22, %r28, 4;
	add.s64 	%rd23, %rd5, %rd22;
	add.s64 	%rd24, %rd6, %rd22;
	ld.global.f32 	%f9, [%rd23+-8];
	ld.global.u32 	%r22, [%rd24+-8];
	mul.wide.s32 	%rd25, %r22, 4;
	add.s64 	%rd26, %rd1, %rd25;
	ld.global.f32 	%f10, [%rd26];
	fma.rn.f32 	%f11, %f9, %f10, %f21;
	st.global.f32 	[%rd4], %f11;
	ld.global.f32 	%f12, [%rd23+-4];
	ld.global.u32 	%r23, [%rd24+-4];
	mul.wide.s32 	%rd27, %r23, 4;
	add.s64 	%rd28, %rd1, %rd27;
	ld.global.f32 	%f13, [%rd28];
	fma.rn.f32 	%f14, %f12, %f13, %f11;
	st.global.f32 	[%rd4], %f14;
	ld.global.f32 	%f15, [%rd23];
	ld.global.u32 	%r24, [%rd24];
	mul.wide.s32 	%rd29, %r24, 4;
	add.s64 	%rd30, %rd1, %rd29;
	ld.global.f32 	%f16, [%rd30];
	fma.rn.f32 	%f17, %f15, %f16, %f14;
	st.global.f32 	[%rd4], %f17;
	ld.global.f32 	%f18, [%rd23+4];
	ld.global.u32 	%r25, [%rd24+4];
	mul.wide.s32 	%rd31, %r25, 4;
	add.s64 	%rd32, %rd1, %rd31;
	ld.global.f32 	%f19, [%rd32];
	fma.rn.f32 	%f21, %f18, %f19, %f17;
	st.global.f32 	[%rd4], %f21;
	add.s32 	%r28, %r28, 4;
	add.s32 	%r29, %r29, 4;
	setp.ne.s32 	%p5, %r29, 0;
	@%p5 bra 	$L__BB4_6;
$L__BB4_7:
	ret;

}


// ===== COMPILED SASS (sm_100) =====

	.target	sm_100

	.elftype	@"ET_EXEC"


//--------------------- .note.nv.tkinfo           --------------------------
	.section	.note.nv.tkinfo,"",@"SHT_NOTE"
	.sectionflags	@"SHF_NOTE_NV_TKINFO"
	.tkinfo
        /*0018*/ 	.word	0x00000002
        /*0030*/ 	.string	""
        /*0030*/ 	.string	"ptxas"
        /*0030*/ 	.string	"Cuda compilation tools, release 13.0, V13.0.88"
        /*0030*/ 	.string	"Build cuda_13.0.r13.0/compiler.36424714_0"
        /*0030*/ 	.string	"-arch sm_100 -m 64 "



//--------------------- .note.nv.cuinfo           --------------------------
	.section	.note.nv.cuinfo,"",@"SHT_NOTE"
	.sectionflags	@"SHF_NOTE_NV_CUINFO"
        /*0018*/ 	.short	0x0002
        /*001a*/ 	.short	0x0064
        /*001c*/ 	.short	0x0082
	.zero		2


//--------------------- .nv.info                  --------------------------
	.section	.nv.info,"",@"SHT_CUDA_INFO"
	.align	4


	//----- nvinfo : EIATTR_REGCOUNT
	.align		4
        /*0000*/ 	.byte	0x04, 0x2f
        /*0002*/ 	.short	(.L_1 - .L_0)
	.align		4
.L_0:
        /*0004*/ 	.word	index@(_Z9gpu_vecopPfS_S_fi)
        /*0008*/ 	.word	0x0000000c


	//----- nvinfo : EIATTR_FRAME_SIZE
	.align		4
.L_1:
        /*000c*/ 	.byte	0x04, 0x11
        /*000e*/ 	.short	(.L_3 - .L_2)
	.align		4
.L_2:
        /*0010*/ 	.word	index@(_Z9gpu_vecopPfS_S_fi)
        /*0014*/ 	.word	0x00000000


	//----- nvinfo : EIATTR_REGCOUNT
	.align		4
.L_3:
        /*0018*/ 	.byte	0x04, 0x2f
        /*001a*/ 	.short	(.L_5 - .L_4)
	.align		4
.L_4:
        /*001c*/ 	.word	index@(_Z10gpu_vecdotPfS_S_i)
        /*0020*/ 	.word	0x0000000c


	//----- nvinfo : EIATTR_FRAME_SIZE
	.align		4
.L_5:
        /*0024*/ 	.byte	0x04, 0x11
        /*0026*/ 	.short	(.L_7 - .L_6)
	.align		4
.L_6:
        /*0028*/ 	.word	index@(_Z10gpu_vecdotPfS_S_i)
        /*002c*/ 	.word	0x00000000


	//----- nvinfo : EIATTR_REGCOUNT
	.align		4
.L_7:
        /*0030*/ 	.byte	0x04, 0x2f
        /*0032*/ 	.short	(.L_9 - .L_8)
	.align		4
.L_8:
        /*0034*/ 	.word	index@(_Z13gpu_vecassignPfS_i)
        /*0038*/ 	.word	0x0000000a


	//----- nvinfo : EIATTR_FRAME_SIZE
	.align		4
.L_9:
        /*003c*/ 	.byte	0x04, 0x11
        /*003e*/ 	.short	(.L_11 - .L_10)
	.align		4
.L_10:
        /*0040*/ 	.word	index@(_Z13gpu_vecassignPfS_i)
        /*0044*/ 	.word	0x00000000


	//----- nvinfo : EIATTR_REGCOUNT
	.align		4
.L_11:
        /*0048*/ 	.byte	0x04, 0x2f
        /*004a*/ 	.short	(.L_13 - .L_12)
	.align		4
.L_12:
        /*004c*/ 	.word	index@(_Z12gpu_vecresetPfi)
        /*0050*/ 	.word	0x00000008


	//----- nvinfo : EIATTR_FRAME_SIZE
	.align		4
.L_13:
        /*0054*/ 	.byte	0x04, 0x11
        /*0056*/ 	.short	(.L_15 - .L_14)
	.align		4
.L_14:
        /*0058*/ 	.word	index@(_Z12gpu_vecresetPfi)
        /*005c*/ 	.word	0x00000000


	//----- nvinfo : EIATTR_REGCOUNT
	.align		4
.L_15:
        /*0060*/ 	.byte	0x04, 0x2f
        /*0062*/ 	.short	(.L_17 - .L_16)
	.align		4
.L_16:
        /*0064*/ 	.word	index@(_Z13gpu_matmulvecPfPiS0_S_S_i)
        /*0068*/ 	.word	0x00000016


	//----- nvinfo : EIATTR_FRAME_SIZE
	.align		4
.L_17:
        /*006c*/ 	.byte	0x04, 0x11
        /*006e*/ 	.short	(.L_19 - .L_18)
	.align		4
.L_18:
        /*0070*/ 	.word	index@(_Z13gpu_matmulvecPfPiS0_S_S_i)
        /*0074*/ 	.word	0x00000000


	//----- nvinfo : EIATTR_MIN_STACK_SIZE
	.align		4
.L_19:
        /*0078*/ 	.byte	0x04, 0x12
        /*007a*/ 	.short	(.L_21 - .L_20)
	.align		4
.L_20:
        /*007c*/ 	.word	index@(_Z13gpu_matmulvecPfPiS0_S_S_i)
        /*0080*/ 	.word	0x00000000


	//----- nvinfo : EIATTR_MIN_STACK_SIZE
	.align		4
.L_21:
        /*0084*/ 	.byte	0x04, 0x12
        /*0086*/ 	.short	(.L_23 - .L_22)
	.align		4
.L_22:
        /*0088*/ 	.word	index@(_Z12gpu_vecresetPfi)
        /*008c*/ 	.word	0x00000000


	//----- nvinfo : EIATTR_MIN_STACK_SIZE
	.align		4
.L_23:
        /*0090*/ 	.byte	0x04, 0x12
        /*0092*/ 	.short	(.L_25 - .L_24)
	.align		4
.L_24:
        /*0094*/ 	.word	index@(_Z13gpu_vecassignPfS_i)
        /*0098*/ 	.word	0x00000000


	//----- nvinfo : EIATTR_MIN_STACK_SIZE
	.align		4
.L_25:
        /*009c*/ 	.byte	0x04, 0x12
        /*009e*/ 	.short	(.L_27 - .L_26)
	.align		4
.L_26:
        /*00a0*/ 	.word	index@(_Z10gpu_vecdotPfS_S_i)
        /*00a4*/ 	.word	0x00000000


	//----- nvinfo : EIATTR_MIN_STACK_SIZE
	.align		4
.L_27:
        /*00a8*/ 	.byte	0x04, 0x12
        /*00aa*/ 	.short	(.L_29 - .L_28)
	.align		4
.L_28:
        /*00ac*/ 	.word	index@(_Z9gpu_vecopPfS_S_fi)
        /*00b0*/ 	.word	0x00000000
.L_29:


//--------------------- .nv.compat                --------------------------
	.section	.nv.compat,"",@"SHT_CUDA_COMPAT_INFO"
	.align	4
        /*0000*/ 	.byte	0x02, 0x09, 0x00, 0x00, 0x02, 0x02, 0x01, 0x00, 0x02, 0x05, 0x05, 0x00, 0x03, 0x07, 0x01, 0x01
        /*0010*/ 	.byte	0x02, 0x03, 0x00, 0x00, 0x02, 0x06, 0x01, 0x00, 0x04, 0x0b, 0x08, 0x00, 0x09, 0x00, 0x00, 0x00
        /*0020*/ 	.byte	0x00, 0x00, 0x00, 0x00


//--------------------- .nv.info._Z13gpu_matmulvecPfPiS0_S_S_i --------------------------
	.section	.nv.info._Z13gpu_matmulvecPfPiS0_S_S_i,"",@"SHT_CUDA_INFO"
	.sectionflags	@""
	.align	4


	//----- nvinfo : EIATTR_CUDA_API_VERSION
	.align		4
        /*0000*/ 	.byte	0x04, 0x37
        /*0002*/ 	.short	(.L_31 - .L_30)
.L_30:
        /*0004*/ 	.word	0x00000082


	//----- nvinfo : EIATTR_KPARAM_INFO
	.align		4
.L_31:
        /*0008*/ 	.byte	0x04, 0x17
        /*000a*/ 	.short	(.L_33 - .L_32)
.L_32:
        /*000c*/ 	.word	0x00000000
        /*0010*/ 	.short	0x0005
        /*0012*/ 	.short	0x0028
        /*0014*/ 	.byte	0x00, 0xf0, 0x11, 0x00


	//----- nvinfo : EIATTR_KPARAM_INFO
	.align		4
.L_33:
        /*0018*/ 	.byte	0x04, 0x17
        /*001a*/ 	.short	(.L_35 - .L_34)
.L_34:
        /*001c*/ 	.word	0x00000000
        /*0020*/ 	.short	0x0004
        /*0022*/ 	.short	0x0020
        /*0024*/ 	.byte	0x00, 0xf5, 0x21, 0x00


	//----- nvinfo : EIATTR_KPARAM_INFO
	.align		4
.L_35:
        /*0028*/ 	.byte	0x04, 0x17
        /*002a*/ 	.short	(.L_37 - .L_36)
.L_36:
        /*002c*/ 	.word	0x00000000
        /*0030*/ 	.short	0x0003
        /*0032*/ 	.short	0x0018
        /*0034*/ 	.byte	0x00, 0xf5, 0x21, 0x00


	//----- nvinfo : EIATTR_KPARAM_INFO
	.align		4
.L_37:
        /*0038*/ 	.byte	0x04, 0x17
        /*003a*/ 	.short	(.L_39 - .L_38)
.L_38:
        /*003c*/ 	.word	0x00000000
        /*0040*/ 	.short	0x0002
        /*0042*/ 	.short	0x0010
        /*0044*/ 	.byte	0x00, 0xf5, 0x21, 0x00


	//----- nvinfo : EIATTR_KPARAM_INFO
	.align		4
.L_39:
        /*0048*/ 	.byte	0x04, 0x17
        /*004a*/ 	.short	(.L_41 - .L_40)
.L_40:
        /*004c*/ 	.word	0x00000000
        /*0050*/ 	.short	0x0001
        /*0052*/ 	.short	0x0008
        /*0054*/ 	.byte	0x00, 0xf5, 0x21, 0x00


	//----- nvinfo : EIATTR_KPARAM_INFO
	.align		4
.L_41:
        /*0058*/ 	.byte	0x04, 0x17
        /*005a*/ 	.short	(.L_43 - .L_42)
.L_42:
        /*005c*/ 	.word	0x00000000
        /*0060*/ 	.short	0x0000
        /*0062*/ 	.short	0x0000
        /*0064*/ 	.byte	0x00, 0xf5, 0x21, 0x00


	//----- nvinfo : EIATTR_SPARSE_MMA_MASK
	.align		4
.L_43:
        /*0068*/ 	.byte	0x03, 0x50
        /*006a*/ 	.short	0x0000


	//----- nvinfo : EIATTR_MAXREG_COUNT
	.align		4
        /*006c*/ 	.byte	0x03, 0x1b
        /*006e*/ 	.short	0x00ff


	//----- nvinfo : EIATTR_MERCURY_ISA_VERSION
	.align		4
        /*0070*/ 	.byte	0x03, 0x5f
        /*0072*/ 	.short	0x0101


	//----- nvinfo : EIATTR_VRC_CTA_INIT_COUNT
	.align		4
        /*0074*/ 	.byte	0x02, 0x4a
	.zero		1
	.zero		1


	//----- nvinfo : EIATTR_EXIT_INSTR_OFFSETS
	.align		4
        /*0078*/ 	.byte	0x04, 0x1c
        /*007a*/ 	.short	(.L_45 - .L_44)


	//   ....[0]....
.L_44:
        /*007c*/ 	.word	0x000000b0


	//   ....[1]....
        /*0080*/ 	.word	0x00000260


	//   ....[2]....
        /*0084*/ 	.word	0x00000510


	//----- nvinfo : EIATTR_CRS_STACK_SIZE
	.align		4
.L_45:
        /*0088*/ 	.byte	0x04, 0x1e
        /*008a*/ 	.short	(.L_47 - .L_46)
.L_46:
        /*008c*/ 	.word	0x00000000


	//----- nvinfo : EIATTR_CBANK_PARAM_SIZE
	.align		4
.L_47:
        /*0090*/ 	.byte	0x03, 0x19
        /*0092*/ 	.short	0x002c


	//----- nvinfo : EIATTR_PARAM_CBANK
	.align		4
        /*0094*/ 	.byte	0x04, 0x0a
        /*0096*/ 	.short	(.L_49 - .L_48)
	.align		4
.L_48:
        /*0098*/ 	.word	index@(.nv.constant0._Z13gpu_matmulvecPfPiS0_S_S_i)
        /*009c*/ 	.short	0x0380
        /*009e*/ 	.short	0x002c


	//----- nvinfo : EIATTR_SW_WAR
	.align		4
.L_49:
        /*00a0*/ 	.byte	0x04, 0x36
        /*00a2*/ 	.short	(.L_51 - .L_50)
.L_50:
        /*00a4*/ 	.word	0x00000008
.L_51:


//--------------------- .nv.info._Z12gpu_vecresetPfi --------------------------
	.section	.nv.info._Z12gpu_vecresetPfi,"",@"SHT_CUDA_INFO"
	.sectionflags	@""
	.align	4


	//----- nvinfo : EIATTR_CUDA_API_VERSION
	.align		4
        /*0000*/ 	.byte	0x04, 0x37
        /*0002*/ 	.short	(.L_53 - .L_52)
.L_52:
        /*0004*/ 	.word	0x00000082


	//----- nvinfo : EIATTR_KPARAM_INFO
	.align		4
.L_53:
        /*0008*/ 	.byte	0x04, 0x17
        /*000a*/ 	.short	(.L_55 - .L_54)
.L_54:
        /*000c*/ 	.word	0x00000000
        /*0010*/ 	.short	0x0001
        /*0012*/ 	.short	0x0008
        /*0014*/ 	.byte	0x00, 0xf0, 0x11, 0x00


	//----- nvinfo : EIATTR_KPARAM_INFO
	.align		4
.L_55:
        /*0018*/ 	.byte	0x04, 0x17
        /*001a*/ 	.short	(.L_57 - .L_56)
.L_56:
        /*001c*/ 	.word	0x00000000
        /*0020*/ 	.short	0x0000
        /*0022*/ 	.short	0x0000
        /*0024*/ 	.byte	0x00, 0xf5, 0x21, 0x00


	//----- nvinfo : EIATTR_SPARSE_MMA_MASK
	.align		4
.L_57:
        /*0028*/ 	.byte	0x03, 0x50
        /*002a*/ 	.short	0x0000


	//----- nvinfo : EIATTR_MAXREG_COUNT
	.align		4
        /*002c*/ 	.byte	0x03, 0x1b
        /*002e*/ 	.short	0x00ff


	//----- nvinfo : EIATTR_MERCURY_ISA_VERSION
	.align		4
        /*0030*/ 	.byte	0x03, 0x5f
        /*0032*/ 	.short	0x0101


	//----- nvinfo : EIATTR_VRC_CTA_INIT_COUNT
	.align		4
        /*0034*/ 	.byte	0x02, 0x4a
	.zero		1
	.zero		1


	//----- nvinfo : EIATTR_EXIT_INSTR_OFFSETS
	.align		4
        /*0038*/ 	.byte	0x04, 0x1c
        /*003a*/ 	.short	(.L_59 - .L_58)


	//   ....[0]....
.L_58:
        /*003c*/ 	.word	0x00000070


	//   ....[1]....
        /*0040*/ 	.word	0x000000c0


	//----- nvinfo : EIATTR_CBANK_PARAM_SIZE
	.align		4
.L_59:
        /*0044*/ 	.byte	0x03, 0x19
        /*0046*/ 	.short	0x000c


	//----- nvinfo : EIATTR_PARAM_CBANK
	.align		4
        /*0048*/ 	.byte	0x04, 0x0a
        /*004a*/ 	.short	(.L_61 - .L_60)
	.align		4
.L_60:
        /*004c*/ 	.word	index@(.nv.constant0._Z12gpu_vecresetPfi)
        /*0050*/ 	.short	0x0380
        /*0052*/ 	.short	0x000c


	//----- nvinfo : EIATTR_SW_WAR
	.align		4
.L_61:
        /*0054*/ 	.byte	0x04, 0x36
        /*0056*/ 	.short	(.L_63 - .L_62)
.L_62:
        /*0058*/ 	.word	0x00000008
.L_63:


//--------------------- .nv.info._Z13gpu_vecassignPfS_i --------------------------
	.section	.nv.info._Z13gpu_vecassignPfS_i,"",@"SHT_CUDA_INFO"
	.sectionflags	@""
	.align	4


	//----- nvinfo : EIATTR_CUDA_API_VERSION
	.align		4
        /*0000*/ 	.byte	0x04, 0x37
        /*0002*/ 	.short	(.L_65 - .L_64)
.L_64:
        /*0004*/ 	.word	0x00000082


	//----- nvinfo : EIATTR_KPARAM_INFO
	.align		4
.L_65:
        /*0008*/ 	.byte	0x04, 0x17
        /*000a*/ 	.short	(.L_67 - .L_66)
.L_66:
        /*000c*/ 	.word	0x00000000
        /*0010*/ 	.short	0x0002
        /*0012*/ 	.short	0x0010
        /*0014*/ 	.byte	0x00, 0xf0, 0x11, 0x00


	//----- nvinfo : EIATTR_KPARAM_INFO
	.align		4
.L_67:
        /*0018*/ 	.byte	0x04, 0x17
        /*001a*/ 	.short	(.L_69 - .L_68)
.L_68:
        /*001c*/ 	.word	0x00000000
        /*0020*/ 	.short	0x0001
        /*0022*/ 	.short	0x0008
        /*0024*/ 	.byte	0x00, 0xf5, 0x21, 0x00


	//----- nvinfo : EIATTR_KPARAM_INFO
	.align		4
.L_69:
        /*0028*/ 	.byte	0x04, 0x17
        /*002a*/ 	.short	(.L_71 - .L_70)
.L_70:
        /*002c*/ 	.word	0x00000000
        /*0030*/ 	.short	0x0000
        /*0032*/ 	.short	0x0000
        /*0034*/ 	.byte	0x00, 0xf5, 0x21, 0x00


	//----- nvinfo : EIATTR_SPARSE_MMA_MASK
	.align		4
.L_71:
        /*0038*/ 	.byte	0x03, 0x50
        /*003a*/ 	.short	0x0000


	//----- nvinfo : EIATTR_MAXREG_COUNT
	.align		4
        /*003c*/ 	.byte	0x03, 0x1b
        /*003e*/ 	.short	0x00ff


	//----- nvinfo : EIATTR_MERCURY_ISA_VERSION
	.align		4
        /*0040*/ 	.byte	0x03, 0x5f
        /*0042*/ 	.short	0x0101


	//----- nvinfo : EIATTR_VRC_CTA_INIT_COUNT
	.align		4
        /*0044*/ 	.byte	0x02, 0x4a
	.zero		1
	.zero		1


	//----- nvinfo : EIATTR_EXIT_INSTR_OFFSETS
	.align		4
        /*0048*/ 	.byte	0x04, 0x1c
        /*004a*/ 	.short	(.L_73 - .L_72)


	//   ....[0]....
.L_72:
        /*004c*/ 	.word	0x00000070


	//   ....[1]....
        /*0050*/ 	.word	0x000000f0


	//----- nvinfo : EIATTR_CBANK_PARAM_SIZE
	.align		4
.L_73:
        /*0054*/ 	.byte	0x03, 0x19
        /*0056*/ 	.short	0x0014


	//----- nvinfo : EIATTR_PARAM_CBANK
	.align		4
        /*0058*/ 	.byte	0x04, 0x0a
        /*005a*/ 	.short	(.L_75 - .L_74)
	.align		4
.L_74:
        /*005c*/ 	.word	index@(.nv.constant0._Z13gpu_vecassignPfS_i)
        /*0060*/ 	.short	0x0380
        /*0062*/ 	.short	0x0014


	//----- nvinfo : EIATTR_SW_WAR
	.align		4
.L_75:
        /*0064*/ 	.byte	0x04, 0x36
        /*0066*/ 	.short	(.L_77 - .L_76)
.L_76:
        /*0068*/ 	.word	0x00000008
.L_77:


//--------------------- .nv.info._Z10gpu_vecdotPfS_S_i --------------------------
	.section	.nv.info._Z10gpu_vecdotPfS_S_i,"",@"SHT_CUDA_INFO"
	.sectionflags	@""
	.align	4


	//----- nvinfo : EIATTR_CUDA_API_VERSION
	.align		4
        /*0000*/ 	.byte	0x04, 0x37
        /*0002*/ 	.short	(.L_79 - .L_78)
.L_78:
        /*0004*/ 	.word	0x00000082


	//----- nvinfo : EIATTR_KPARAM_INFO
	.align		4
.L_79:
        /*0008*/ 	.byte	0x04, 0x17
        /*000a*/ 	.short	(.L_81 - .L_80)
.L_80:
        /*000c*/ 	.word	0x00000000
        /*0010*/ 	.short	0x0003
        /*0012*/ 	.short	0x0018
        /*0014*/ 	.byte	0x00, 0xf0, 0x11, 0x00


	//----- nvinfo : EIATTR_KPARAM_INFO
	.align		4
.L_81:
        /*0018*/ 	.byte	0x04, 0x17
        /*001a*/ 	.short	(.L_83 - .L_82)
.L_82:
        /*001c*/ 	.word	0x00000000
        /*0020*/ 	.short	0x0002
        /*0022*/ 	.short	0x0010
        /*0024*/ 	.byte	0x00, 0xf5, 0x21, 0x00


	//----- nvinfo : EIATTR_KPARAM_INFO
	.align		4
.L_83:
        /*0028*/ 	.byte	0x04, 0x17
        /*002a*/ 	.short	(.L_85 - .L_84)
.L_84:
        /*002c*/ 	.word	0x00000000
        /*0030*/ 	.short	0x0001
        /*0032*/ 	.short	0x0008
        /*0034*/ 	.byte	0x00, 0xf5, 0x21, 0x00


	//----- nvinfo : EIATTR_KPARAM_INFO
	.align		4
.L_85:
        /*0038*/ 	.byte	0x04, 0x17
        /*003a*/ 	.short	(.L_87 - .L_86)
.L_86:
        /*003c*/ 	.word	0x00000000
        /*0040*/ 	.short	0x0000
        /*0042*/ 	.short	0x0000
        /*0044*/ 	.byte	0x00, 0xf5, 0x21, 0x00


	//----- nvinfo : EIATTR_SPARSE_MMA_MASK
	.align		4
.L_87:
        /*0048*/ 	.byte	0x03, 0x50
        /*004a*/ 	.short	0x0000


	//----- nvinfo : EIATTR_MAXREG_COUNT
	.align		4
        /*004c*/ 	.byte	0x03, 0x1b
        /*004e*/ 	.short	0x00ff


	//----- nvinfo : EIATTR_MERCURY_ISA_VERSION
	.align		4
        /*0050*/ 	.byte	0x03, 0x5f
        /*0052*/ 	.short	0x0101


	//----- nvinfo : EIATTR_VRC_CTA_INIT_COUNT
	.align		4
        /*0054*/ 	.byte	0x02, 0x4a
	.zero		1
	.zero		1


	//----- nvinfo : EIATTR_EXIT_INSTR_OFFSETS
	.align		4
        /*0058*/ 	.byte	0x04, 0x1c
        /*005a*/ 	.short	(.L_89 - .L_88)


	//   ....[0]....
.L_88:
        /*005c*/ 	.word	0x00000070


	//   ....[1]....
        /*0060*/ 	.word	0x00000130


	//----- nvinfo : EIATTR_CBANK_PARAM_SIZE
	.align		4
.L_89:
        /*0064*/ 	.byte	0x03, 0x19
        /*0066*/ 	.short	0x001c


	//----- nvinfo : EIATTR_PARAM_CBANK
	.align		4
        /*0068*/ 	.byte	0x04, 0x0a
        /*006a*/ 	.short	(.L_91 - .L_90)
	.align		4
.L_90:
        /*006c*/ 	.word	index@(.nv.constant0._Z10gpu_vecdotPfS_S_i)
        /*0070*/ 	.short	0x0380
        /*0072*/ 	.short	0x001c


	//----- nvinfo : EIATTR_SW_WAR
	.align		4
.L_91:
        /*0074*/ 	.byte	0x04, 0x36
        /*0076*/ 	.short	(.L_93 - .L_92)
.L_92:
        /*0078*/ 	.word	0x00000008
.L_93:


//--------------------- .nv.info._Z9gpu_vecopPfS_S_fi --------------------------
	.section	.nv.info._Z9gpu_vecopPfS_S_fi,"",@"SHT_CUDA_INFO"
	.sectionflags	@""
	.align	4


	//----- nvinfo : EIATTR_CUDA_API_VERSION
	.align		4
        /*0000*/ 	.byte	0x04, 0x37
        /*0002*/ 	.short	(.L_95 - .L_94)
.L_94:
        /*0004*/ 	.word	0x00000082


	//----- nvinfo : EIATTR_KPARAM_INFO
	.align		4
.L_95:
        /*0008*/ 	.byte	0x04, 0x17
        /*000a*/ 	.short	(.L_97 - .L_96)
.L_96:
        /*000c*/ 	.word	0x00000000
        /*0010*/ 	.short	0x0004
        /*0012*/ 	.short	0x001c
        /*0014*/ 	.byte	0x00, 0xf0, 0x11, 0x00


	//----- nvinfo : EIATTR_KPARAM_INFO
	.align		4
.L_97:
        /*0018*/ 	.byte	0x04, 0x17
        /*001a*/ 	.short	(.L_99 - .L_98)
.L_98:
        /*001c*/ 	.word	0x00000000
        /*0020*/ 	.short	0x0003
        /*0022*/ 	.short	0x0018
        /*0024*/ 	.byte	0x00, 0xf0, 0x11, 0x00


	//----- nvinfo : EIATTR_KPARAM_INFO
	.align		4
.L_99:
        /*0028*/ 	.byte	0x04, 0x17
        /*002a*/ 	.short	(.L_101 - .L_100)
.L_100:
        /*002c*/ 	.word	0x00000000
        /*0030*/ 	.short	0x0002
        /*0032*/ 	.short	0x0010
        /*0034*/ 	.byte	0x00, 0xf5, 0x21, 0x00


	//----- nvinfo : EIATTR_KPARAM_INFO
	.align		4
.L_101:
        /*0038*/ 	.byte	0x04, 0x17
        /*003a*/ 	.short	(.L_103 - .L_102)
.L_102:
        /*003c*/ 	.word	0x00000000
        /*0040*/ 	.short	0x0001
        /*0042*/ 	.short	0x0008
        /*0044*/ 	.byte	0x00, 0xf5, 0x21, 0x00


	//----- nvinfo : EIATTR_KPARAM_INFO
	.align		4
.L_103:
        /*0048*/ 	.byte	0x04, 0x17
        /*004a*/ 	.short	(.L_105 - .L_104)
.L_104:
        /*004c*/ 	.word	0x00000000
        /*0050*/ 	.short	0x0000
        /*0052*/ 	.short	0x0000
        /*0054*/ 	.byte	0x00, 0xf5, 0x21, 0x00


	//----- nvinfo : EIATTR_SPARSE_MMA_MASK
	.align		4
.L_105:
        /*0058*/ 	.byte	0x03, 0x50
        /*005a*/ 	.short	0x0000


	//----- nvinfo : EIATTR_MAXREG_COUNT
	.align		4
        /*005c*/ 	.byte	0x03, 0x1b
        /*005e*/ 	.short	0x00ff


	//----- nvinfo : EIATTR_MERCURY_ISA_VERSION
	.align		4
        /*0060*/ 	.byte	0x03, 0x5f
        /*0062*/ 	.short	0x0101


	//----- nvinfo : EIATTR_VRC_CTA_INIT_COUNT
	.align		4
        /*0064*/ 	.byte	0x02, 0x4a
	.zero		1
	.zero		1


	//----- nvinfo : EIATTR_EXIT_INSTR_OFFSETS
	.align		4
        /*0068*/ 	.byte	0x04, 0x1c
        /*006a*/ 	.short	(.L_107 - .L_106)


	//   ....[0]....
.L_106:
        /*006c*/ 	.word	0x00000070


	//   ....[1]....
        /*0070*/ 	.word	0x00000140


	//----- nvinfo : EIATTR_CBANK_PARAM_SIZE
	.align		4
.L_107:
        /*0074*/ 	.byte	0x03, 0x19
        /*0076*/ 	.short	0x0020


	//----- nvinfo : EIATTR_PARAM_CBANK
	.align		4
        /*0078*/ 	.byte	0x04, 0x0a
        /*007a*/ 	.short	(.L_109 - .L_108)
	.align		4
.L_108:
        /*007c*/ 	.word	index@(.nv.constant0._Z9gpu_vecopPfS_S_fi)
        /*0080*/ 	.short	0x0380
        /*0082*/ 	.short	0x0020


	//----- nvinfo : EIATTR_SW_WAR
	.align		4
.L_109:
        /*0084*/ 	.byte	0x04, 0x36
        /*0086*/ 	.short	(.L_111 - .L_110)
.L_110:
        /*0088*/ 	.word	0x00000008
.L_111:


//--------------------- .nv.callgraph             --------------------------
	.section	.nv.callgraph,"",@"SHT_CUDA_CALLGRAPH"
	.align	4
	.sectionentsize	8
	.align		4
        /*0000*/ 	.word	0x00000000
	.align		4
        /*0004*/ 	.word	0xffffffff
	.align		4
        /*0008*/ 	.word	0x00000000
	.align		4
        /*000c*/ 	.word	0xfffffffe
	.align		4
        /*0010*/ 	.word	0x00000000
	.align		4
        /*0014*/ 	.word	0xfffffffd
	.align		4
        /*0018*/ 	.word	0x00000000
	.align		4
        /*001c*/ 	.word	0xfffffffc


//--------------------- .text._Z13gpu_matmulvecPfPiS0_S_S_i --------------------------
	.section	.text._Z13gpu_matmulvecPfPiS0_S_S_i,"ax",@progbits
	.align	128
        .global         _Z13gpu_matmulvecPfPiS0_S_S_i
        .type           _Z13gpu_matmulvecPfPiS0_S_S_i,@function
        .size           _Z13gpu_matmulvecPfPiS0_S_S_i,(.L_x_9 - _Z13gpu_matmulvecPfPiS0_S_S_i)
        .other          _Z13gpu_matmulvecPfPiS0_S_S_i,@"STO_CUDA_ENTRY STV_DEFAULT"
_Z13gpu_matmulvecPfPiS0_S_S_i:
.text._Z13gpu_matmulvecPfPiS0_S_S_i:
[----:B------:R-:W-:Y:S01]  /*0000*/  LDC R1, c[0x0][0x37c] ;  /* 0x0000df00ff017b82 */ /* 0x000fe20000000800 */
[----:B------:R-:W0:Y:S07]  /*0010*/  S2R R5, SR_TID.X ;  /* 0x0000000000057919 */ /* 0x000e2e0000002100 */
[----:B------:R-:W1:Y:S01]  /*0020*/  LDC.64 R2, c[0x0][0x388] ;  /* 0x0000e200ff027b82 */ /* 0x000e620000000a00 */
[----:B------:R-:W0:Y:S01]  /*0030*/  LDCU UR4, c[0x0][0x360] ;  /* 0x00006c00ff0477ac */ /* 0x000e220008000800 */
[----:B------:R-:W0:Y:S01]  /*0040*/  S2R R0, SR_CTAID.X ;  /* 0x0000000000007919 */ /* 0x000e220000002500 */
[----:B------:R-:W2:Y:S01]  /*0050*/  LDCU.64 UR8, c[0x0][0x358] ;  /* 0x00006b00ff0877ac */ /* 0x000ea20008000a00 */
[----:B0-----:R-:W-:-:S04]  /*0060*/  IMAD R5, R0, UR4, R5 ;  /* 0x0000000400057c24 */ /* 0x001fc8000f8e0205 */
[----:B-1----:R-:W-:-:S05]  /*0070*/  IMAD.WIDE R2, R5, 0x4, R2 ;  /* 0x0000000405027825 */ /* 0x002fca00078e0202 */
[----:B--2---:R-:W2:Y:S04]  /*0080*/  LDG.E R0, desc[UR8][R2.64] ;  /* 0x0000000802007981 */ /* 0x004ea8000c1e1900 */
[----:B------:R-:W2:Y:S02]  /*0090*/  LDG.E R19, desc[UR8][R2.64+0x4] ;  /* 0x0000040802137981 */ /* 0x000ea4000c1e1900 */
[----:B--2---:R-:W-:-:S13]  /*00a0*/  ISETP.GE.AND P0, PT, R0, R19, PT ;  /* 0x000000130000720c */ /* 0x004fda0003f06270 */
[----:B------:R-:W-:Y:S05]  /*00b0*/  @P0 EXIT ;  /* 0x000000000000094d */ /* 0x000fea0003800000 */
[----:B------:R-:W0:Y:S02]  /*00c0*/  LDC.64 R2, c[0x0][0x3a0] ;  /* 0x0000e800ff027b82 */ /* 0x000e240000000a00 */
[----:B0-----:R-:W-:-:S05]  /*00d0*/  IMAD.WIDE R2, R5, 0x4, R2 ;  /* 0x0000000405027825 */ /* 0x001fca00078e0202 */
[----:B------:R0:W5:Y:S01]  /*00e0*/  LDG.E R5, desc[UR8][R2.64] ;  /* 0x0000000802057981 */ /* 0x000162000c1e1900 */
[CC--:B------:R-:W-:Y:S01]  /*00f0*/  IADD3 R4, PT, PT, -R0.reuse, R19.reuse, RZ ;  /* 0x0000001300047210 */ /* 0x0c0fe20007ffe1ff */
[----:B------:R-:W-:Y:S01]  /*0100*/  BSSY.RECONVERGENT B0, `(.L_x_0) ;  /* 0x0000015000007945 */ /* 0x000fe20003800200 */
[----:B------:R-:W-:Y:S02]  /*0110*/  IADD3 R6, PT, PT, R0, -R19, RZ ;  /* 0x8000001300067210 */ /* 0x000fe40007ffe0ff */
[----:B------:R-:W-:Y:S02]  /*0120*/  LOP3.LUT P1, R4, R4, 0x3, RZ, 0xc0, !PT ;  /* 0x0000000304047812 */ /* 0x000fe4000782c0ff */
[----:B------:R-:W-:-:S11]  /*0130*/  ISETP.GT.U32.AND P0, PT, R6, -0x4, PT ;  /* 0xfffffffc0600780c */ /* 0x000fd60003f04070 */
[----:B0-----:R-:W-:Y:S05]  /*0140*/  @!P1 BRA `(.L_x_1) ;  /* 0x0000000000409947 */ /* 0x001fea0003800000 */
[----:B------:R-:W0:Y:S01]  /*0150*/  LDC.64 R6, c[0x0][0x380] ;  /* 0x0000e000ff067b82 */ /* 0x000e220000000a00 */
[----:B------:R-:W-:-:S07]  /*0160*/  IADD3 R4, PT, PT, -R4, RZ, RZ ;  /* 0x000000ff04047210 */ /* 0x000fce0007ffe1ff */
[----:B------:R-:W1:Y:S08]  /*0170*/  LDC.64 R8, c[0x0][0x390] ;  /* 0x0000e400ff087b82 */ /* 0x000e700000000a00 */
[----:B------:R-:W2:Y:S02]  /*0180*/  LDC.64 R10, c[0x0][0x398] ;  /* 0x0000e600ff0a7b82 */ /* 0x000ea40000000a00 */
.L_x_2:
[----:B-1----:R-:W-:-:S06]  /*0190*/  IMAD.WIDE R12, R0, 0x4, R8 ;  /* 0x00000004000c7825 */ /* 0x002fcc00078e0208 */
[----:B------:R-:W2:Y:S01]  /*01a0*/  LDG.E R13, desc[UR8][R12.64] ;  /* 0x000000080c0d7981 */ /* 0x000ea2000c1e1900 */
[----:B0-----:R-:W-:-:S06]  /*01b0*/  IMAD.WIDE R14, R0, 0x4, R6 ;  /* 0x00000004000e7825 */ /* 0x001fcc00078e0206 */
[----:B---3--:R-:W3:Y:S01]  /*01c0*/  LDG.E R14, desc[UR8][R14.64] ;  /* 0x000000080e0e7981 */ /* 0x008ee2000c1e1900 */
[----:B--2---:R-:W-:-:S06]  /*01d0*/  IMAD.WIDE R16, R13, 0x4, R10 ;  /* 0x000000040d107825 */ /* 0x004fcc00078e020a */
[----:B------:R-:W3:Y:S01]  /*01e0*/  LDG.E R16, desc[UR8][R16.64] ;  /* 0x0000000810107981 */ /* 0x000ee2000c1e1900 */
[----:B------:R-:W-:-:S04]  /*01f0*/  IADD3 R4, PT, PT, R4, 0x1, RZ ;  /* 0x0000000104047810 */ /* 0x000fc80007ffe0ff */
[----:B------:R-:W-:Y:S02]  /*0200*/  ISETP.NE.AND P1, PT, R4, RZ, PT ;  /* 0x000000ff0400720c */ /* 0x000fe40003f25270 */
[----:B------:R-:W-:Y:S01]  /*0210*/  IADD3 R0, PT, PT, R0, 0x1, RZ ;  /* 0x0000000100007810 */ /* 0x000fe20007ffe0ff */
[----:B---3-5:R-:W-:-:S05]  /*0220*/  FFMA R5, R14, R16, R5 ;  /* 0x000000100e057223 */ /* 0x028fca0000000005 */
[----:B------:R3:W-:Y:S05]  /*0230*/  STG.E desc[UR8][R2.64], R5 ;  /* 0x0000000502007986 */ /* 0x0007ea000c101908 */
[----:B------:R-:W-:Y:S05]  /*0240*/  @P1 BRA `(.L_x_2) ;  /* 0xfffffffc00d01947 */ /* 0x000fea000383ffff */
.L_x_1:
[----:B------:R-:W-:Y:S05]  /*0250*/  BSYNC.RECONVERGENT B0 ;  /* 0x0000000000007941 */ /* 0x000fea0003800200 */
.L_x_0:
[----:B------:R-:W-:Y:S05]  /*0260*/  @P0 EXIT ;  /* 0x000000000000094d */ /* 0x000fea0003800000 */
[----:B------:R-:W0:Y:S01]  /*0270*/  LDCU.64 UR6, c[0x0][0x380] ;  /* 0x00007000ff0677ac */ /* 0x000e220008000a00 */
[----:B------:R-:W-:Y:S01]  /*0280*/  IADD3 R4, PT, PT, -R19, R0, RZ ;  /* 0x0000000013047210 */ /* 0x000fe20007ffe1ff */
[----:B------:R-:W1:Y:S01]  /*0290*/  LDCU.64 UR4, c[0x0][0x390] ;  /* 0x00007200ff0477ac */ /* 0x000e620008000a00 */
[----:B0-----:R-:W-:Y:S02]  /*02a0*/  UIADD3 UR6, UP0, UPT, UR6, 0x8, URZ ;  /* 0x0000000806067890 */ /* 0x001fe4000ff1e0ff */
[----:B-1----:R-:W-:Y:S02]  /*02b0*/  UIADD3 UR4, UP1, UPT, UR4, 0x8, URZ ;  /* 0x0000000804047890 */ /* 0x002fe4000ff3e0ff */
[----:B------:R-:W-:Y:S02]  /*02c0*/  UIADD3.X UR7, UPT, UPT, URZ, UR7, URZ, UP0, !UPT ;  /* 0x00000007ff077290 */ /* 0x000fe400087fe4ff */
[----:B------:R-:W-:-:S12]  /*02d0*/  UIADD3.X UR5, UPT, UPT, URZ, UR5, URZ, UP1, !UPT ;  /* 0x00000005ff057290 */ /* 0x000fd80008ffe4ff */
.L_x_3:
[----:B------:R-:W-:Y:S01]  /*02e0*/  MOV R8, UR4 ;  /* 0x0000000400087c02 */ /* 0x000fe20008000f00 */
[----:B------:R-:W0:Y:S01]  /*02f0*/  LDC.64 R10, c[0x0][0x398] ;  /* 0x0000e600ff0a7b82 */ /* 0x000e220000000a00 */
[----:B------:R-:W-:-:S03]  /*0300*/  MOV R9, UR5 ;  /* 0x0000000500097c02 */ /* 0x000fc60008000f00 */
[----:B------:R-:W-:-:S05]  /*0310*/  IMAD.WIDE R8, R0, 0x4, R8 ;  /* 0x0000000400087825 */ /* 0x000fca00078e0208 */
[----:B-1----:R-:W0:Y:S01]  /*0320*/  LDG.E R13, desc[UR8][R8.64+-0x8] ;  /* 0xfffff808080d7981 */ /* 0x002e22000c1e1900 */
[----:B------:R-:W-:Y:S02]  /*0330*/  MOV R6, UR6 ;  /* 0x0000000600067c02 */ /* 0x000fe40008000f00 */
[----:B------:R-:W-:-:S03]  /*0340*/  MOV R7, UR7 ;  /* 0x0000000700077c02 */ /* 0x000fc60008000f00 */
[----:B------:R-:W-:-:S05]  /*0350*/  IMAD.WIDE R6, R0, 0x4, R6 ;  /* 0x0000000400067825 */ /* 0x000fca00078e0206 */
[----:B------:R-:W3:Y:S01]  /*0360*/  LDG.E R14, desc[UR8][R6.64+-0x8] ;  /* 0xfffff808060e7981 */ /* 0x000ee2000c1e1900 */
[----:B0-----:R-:W-:-:S06]  /*0370*/  IMAD.WIDE R12, R13, 0x4, R10 ;  /* 0x000000040d0c7825 */ /* 0x001fcc00078e020a */
[----:B------:R-:W3:Y:S02]  /*0380*/  LDG.E R12, desc[UR8][R12.64] ;  /* 0x000000080c0c7981 */ /* 0x000ee4000c1e1900 */
[----:B---3-5:R-:W-:-:S05]  /*0390*/  FFMA R5, R14, R12, R5 ;  /* 0x0000000c0e057223 */ /* 0x028fca0000000005 */
[----:B------:R0:W-:Y:S04]  /*03a0*/  STG.E desc[UR8][R2.64], R5 ;  /* 0x0000000502007986 */ /* 0x0001e8000c101908 */
[----:B------:R-:W2:Y:S04]  /*03b0*/  LDG.E R15, desc[UR8][R8.64+-0x4] ;  /* 0xfffffc08080f7981 */ /* 0x000ea8000c1e1900 */
[----:B------:R-:W3:Y:S01]  /*03c0*/  LDG.E R16, desc[UR8][R6.64+-0x4] ;  /* 0xfffffc0806107981 */ /* 0x000ee2000c1e1900 */
[----:B--2---:R-:W-:-:S06]  /*03d0*/  IMAD.WIDE R14, R15, 0x4, R10 ;  /* 0x000000040f0e7825 */ /* 0x004fcc00078e020a */
[----:B------:R-:W3:Y:S02]  /*03e0*/  LDG.E R14, desc[UR8][R14.64] ;  /* 0x000000080e0e7981 */ /* 0x000ee4000c1e1900 */
[----:B---3--:R-:W-:-:S05]  /*03f0*/  FFMA R19, R16, R14, R5 ;  /* 0x0000000e10137223 */ /* 0x008fca0000000005 */
[----:B------:R1:W-:Y:S04]  /*0400*/  STG.E desc[UR8][R2.64], R19 ;  /* 0x0000001302007986 */ /* 0x0003e8000c101908 */
[----:B------:R-:W2:Y:S04]  /*0410*/  LDG.E R17, desc[UR8][R8.64] ;  /* 0x0000000808117981 */ /* 0x000ea8000c1e1900 */
[----:B------:R-:W3:Y:S01]  /*0420*/  LDG.E R12, desc[UR8][R6.64] ;  /* 0x00000008060c7981 */ /* 0x000ee2000c1e1900 */
[----:B--2---:R-:W-:-:S06]  /*0430*/  IMAD.WIDE R16, R17, 0x4, R10 ;  /* 0x0000000411107825 */ /* 0x004fcc00078e020a */
[----:B------:R-:W3:Y:S02]  /*0440*/  LDG.E R16, desc[UR8][R16.64] ;  /* 0x0000000810107981 */ /* 0x000ee4000c1e1900 */
[----:B---3--:R-:W-:-:S05]  /*0450*/  FFMA R13, R12, R16, R19 ;  /* 0x000000100c0d7223 */ /* 0x008fca0000000013 */
[----:B------:R1:W-:Y:S04]  /*0460*/  STG.E desc[UR8][R2.64], R13 ;  /* 0x0000000d02007986 */ /* 0x0003e8000c101908 */
[----:B0-----:R-:W2:Y:S04]  /*0470*/  LDG.E R5, desc[UR8][R8.64+0x4] ;  /* 0x0000040808057981 */ /* 0x001ea8000c1e1900 */
[----:B------:R-:W3:Y:S01]  /*0480*/  LDG.E R12, desc[UR8][R6.64+0x4] ;  /* 0x00000408060c7981 */ /* 0x000ee2000c1e1900 */
[----:B--2---:R-:W-:-:S06]  /*0490*/  IMAD.WIDE R10, R5, 0x4, R10 ;  /* 0x00000004050a7825 */ /* 0x004fcc00078e020a */
[----:B------:R-:W3:Y:S01]  /*04a0*/  LDG.E R10, desc[UR8][R10.64] ;  /* 0x000000080a0a7981 */ /* 0x000ee2000c1e1900 */
[----:B------:R-:W-:-:S04]  /*04b0*/  IADD3 R4, PT, PT, R4, 0x4, RZ ;  /* 0x0000000404047810 */ /* 0x000fc80007ffe0ff */
[----:B------:R-:W-:Y:S02]  /*04c0*/  ISETP.NE.AND P0, PT, R4, RZ, PT ;  /* 0x000000ff0400720c */ /* 0x000fe40003f05270 */
[----:B------:R-:W-:Y:S01]  /*04d0*/  IADD3 R0, PT, PT, R0, 0x4, RZ ;  /* 0x0000000400007810 */ /* 0x000fe20007ffe0ff */
[----:B---3--:R-:W-:-:S05]  /*04e0*/  FFMA R5, R12, R10, R13 ;  /* 0x0000000a0c057223 */ /* 0x008fca000000000d */
[----:B------:R1:W-:Y:S05]  /*04f0*/  STG.E desc[UR8][R2.64], R5 ;  /* 0x0000000502007986 */ /* 0x0003ea000c101908 */
[----:B------:R-:W-:Y:S05]  /*0500*/  @P0 BRA `(.L_x_3) ;  /* 0xfffffffc00740947 */ /* 0x000fea000383ffff */
[----:B------:R-:W-:Y:S05]  /*0510*/  EXIT ;  /* 0x000000000000794d */ /* 0x000fea0003800000 */
.L_x_4:
[----:B------:R-:W-:-:S00]  /*0520*/  BRA `(.L_x_4) ;  /* 0xfffffffc00fc7947 */ /* 0x000fc0000383ffff */
[----:B------:R-:W-:-:S00]  /*0530*/  NOP ;  /* 0x0000000000007918 */ /* 0x000fc00000000000 */
        /* <DEDUP_REMOVED lines=12> */
.L_x_9:


//--------------------- .text._Z12gpu_vecresetPfi --------------------------
	.section	.text._Z12gpu_vecresetPfi,"ax",@progbits
	.align	128
        .global         _Z12gpu_vecresetPfi
        .type           _Z12gpu_vecresetPfi,@function
        .size           _Z12gpu_vecresetPfi,(.L_x_10 - _Z12gpu_vecresetPfi)
        .other          _Z12gpu_vecresetPfi,@"STO_CUDA_ENTRY STV_DEFAULT"
_Z12gpu_vecresetPfi:
.text._Z12gpu_vecresetPfi:
[----:B------:R-:W-:Y:S01]  /*0000*/  LDC R1, c[0x0][0x37c] ;  /* 0x0000df00ff017b82 */ /* 0x000fe20000000800 */
[----:B------:R-:W0:Y:S01]  /*0010*/  S2R R5, SR_TID.X ;  /* 0x0000000000057919 */ /* 0x000e220000002100 */
[----:B------:R-:W0:Y:S01]  /*0020*/  LDCU UR4, c[0x0][0x360] ;  /* 0x00006c00ff0477ac */ /* 0x000e220008000800 */
[----:B------:R-:W0:Y:S01]  /*0030*/  S2R R0, SR_CTAID.X ;  /* 0x0000000000007919 */ /* 0x000e220000002500 */
[----:B------:R-:W1:Y:S01]  /*0040*/  LDCU UR5, c[0x0][0x388] ;  /* 0x00007100ff0577ac */ /* 0x000e620008000800 */
[----:B0-----:R-:W-:-:S05]  /*0050*/  IMAD R5, R0, UR4, R5 ;  /* 0x0000000400057c24 */ /* 0x001fca000f8e0205 */
[----:B-1----:R-:W-:-:S13]  /*0060*/  ISETP.GE.AND P0, PT, R5, UR5, PT ;  /* 0x0000000505007c0c */ /* 0x002fda000bf06270 */
[----:B------:R-:W-:Y:S05]  /*0070*/  @P0 EXIT ;  /* 0x000000000000094d */ /* 0x000fea0003800000 */
[----:B------:R-:W0:Y:S01]  /*0080*/  LDC.64 R2, c[0x0][0x380] ;  /* 0x0000e000ff027b82 */ /* 0x000e220000000a00 */
[----:B------:R-:W1:Y:S01]  /*0090*/  LDCU.64 UR4, c[0x0][0x358] ;  /* 0x00006b00ff0477ac */ /* 0x000e620008000a00 */
[----:B0-----:R-:W-:-:S05]  /*00a0*/  IMAD.WIDE R2, R5, 0x4, R2 ;  /* 0x0000000405027825 */ /* 0x001fca00078e0202 */
[----:B-1----:R-:W-:Y:S01]  /*00b0*/  STG.E desc[UR4][R2.64], RZ ;  /* 0x000000ff02007986 */ /* 0x002fe2000c101904 */
[----:B------:R-:W-:Y:S05]  /*00c0*/  EXIT ;  /* 0x000000000000794d */ /* 0x000fea0003800000 */
.L_x_5:
        /* <DEDUP_REMOVED lines=11> */
.L_x_10:


//--------------------- .text._Z13gpu_vecassignPfS_i --------------------------
	.section	.text._Z13gpu_vecassignPfS_i,"ax",@progbits
	.align	128
        .global         _Z13gpu_vecassignPfS_i
        .type           _Z13gpu_vecassignPfS_i,@function
        .size           _Z13gpu_vecassignPfS_i,(.L_x_11 - _Z13gpu_vecassignPfS_i)
        .other          _Z13gpu_vecassignPfS_i,@"STO_CUDA_ENTRY STV_DEFAULT"
_Z13gpu_vecassignPfS_i:
.text._Z13gpu_vecassignPfS_i:
        /* <DEDUP_REMOVED lines=9> */
[----:B------:R-:W1:Y:S07]  /*0090*/  LDCU.64 UR4, c[0x0][0x358] ;  /* 0x00006b00ff0477ac */ /* 0x000e6e0008000a00 */
[----:B------:R-:W2:Y:S01]  /*00a0*/  LDC.64 R4, c[0x0][0x380] ;  /* 0x0000e000ff047b82 */ /* 0x000ea20000000a00 */
[----:B0-----:R-:W-:-:S06]  /*00b0*/  IMAD.WIDE R2, R7, 0x4, R2 ;  /* 0x0000000407027825 */ /* 0x001fcc00078e0202 */
[----:B-1----:R-:W3:Y:S01]  /*00c0*/  LDG.E R3, desc[UR4][R2.64] ;  /* 0x0000000402037981 */ /* 0x002ee2000c1e1900 */
[----:B--2---:R-:W-:-:S05]  /*00d0*/  IMAD.WIDE R4, R7, 0x4, R4 ;  /* 0x0000000407047825 */ /* 0x004fca00078e0204 */
[----:B---3--:R-:W-:Y:S01]  /*00e0*/  STG.E desc[UR4][R4.64], R3 ;  /* 0x0000000304007986 */ /* 0x008fe2000c101904 */
[----:B------:R-:W-:Y:S05]  /*00f0*/  EXIT ;  /* 0x000000000000794d */ /* 0x000fea0003800000 */
.L_x_6:
        /* <DEDUP_REMOVED lines=16> */
.L_x_11:


//--------------------- .text._Z10gpu_vecdotPfS_S_i --------------------------
	.section	.text._Z10gpu_vecdotPfS_S_i,"ax",@progbits
	.align	128
        .global         _Z10gpu_vecdotPfS_S_i
        .type           _Z10gpu_vecdotPfS_S_i,@function
        .size           _Z10gpu_vecdotPfS_S_i,(.L_x_12 - _Z10gpu_vecdotPfS_S_i)
        .other          _Z10gpu_vecdotPfS_S_i,@"STO_CUDA_ENTRY STV_DEFAULT"
_Z10gpu_vecdotPfS_S_i:
.text._Z10gpu_vecdotPfS_S_i:
        /* <DEDUP_REMOVED lines=10> */
[----:B------:R-:W2:Y:S08]  /*00a0*/  LDC.64 R4, c[0x0][0x388] ;  /* 0x0000e200ff047b82 */ /* 0x000eb00000000a00 */
[----:B------:R-:W3:Y:S01]  /*00b0*/  LDC.64 R6, c[0x0][0x390] ;  /* 0x0000e400ff067b82 */ /* 0x000ee20000000a00 */
[----:B0-----:R-:W-:-:S06]  /*00c0*/  IMAD.WIDE R2, R9, 0x4, R2 ;  /* 0x0000000409027825 */ /* 0x001fcc00078e0202 */
[----:B-1----:R-:W4:Y:S01]  /*00d0*/  LDG.E R2, desc[UR4][R2.64] ;  /* 0x0000000402027981 */ /* 0x002f22000c1e1900 */
[----:B--2---:R-:W-:-:S06]  /*00e0*/  IMAD.WIDE R4, R9, 0x4, R4 ;  /* 0x0000000409047825 */ /* 0x004fcc00078e0204 */
[----:B------:R-:W4:Y:S01]  /*00f0*/  LDG.E R5, desc[UR4][R4.64] ;  /* 0x0000000404057981 */ /* 0x000f22000c1e1900 */
[----:B---3--:R-:W-:-:S04]  /*0100*/  IMAD.WIDE R6, R9, 0x4, R6 ;  /* 0x0000000409067825 */ /* 0x008fc800078e0206 */
[----:B----4-:R-:W-:-:S05]  /*0110*/  FMUL R9, R2, R5 ;  /* 0x0000000502097220 */ /* 0x010fca0000400000 */
[----:B------:R-:W-:Y:S01]  /*0120*/  STG.E desc[UR4][R6.64], R9 ;  /* 0x0000000906007986 */ /* 0x000fe2000c101904 */
[----:B------:R-:W-:Y:S05]  /*0130*/  EXIT ;  /* 0x000000000000794d */ /* 0x000fea0003800000 */
.L_x_7:
        /* <DEDUP_REMOVED lines=12> */
.L_x_12:


//--------------------- .text._Z9gpu_vecopPfS_S_fi --------------------------
	.section	.text._Z9gpu_vecopPfS_S_fi,"ax",@progbits
	.align	128
        .global         _Z9gpu_vecopPfS_S_fi
        .type           _Z9gpu_vecopPfS_S_fi,@function
        .size           _Z9gpu_vecopPfS_S_fi,(.L_x_13 - _Z9gpu_vecopPfS_S_fi)
        .other          _Z9gpu_vecopPfS_S_fi,@"STO_CUDA_ENTRY STV_DEFAULT"
_Z9gpu_vecopPfS_S_fi:
.text._Z9gpu_vecopPfS_S_fi:
        /* <DEDUP_REMOVED lines=10> */
[----:B------:R-:W2:Y:S06]  /*00a0*/  LDCU UR6, c[0x0][0x398] ;  /* 0x00007300ff0677ac */ /* 0x000eac0008000800 */
[----:B------:R-:W3:Y:S08]  /*00b0*/  LDC.64 R4, c[0x0][0x388] ;  /* 0x0000e200ff047b82 */ /* 0x000ef00000000a00 */
[----:B------:R-:W4:Y:S01]  /*00c0*/  LDC.64 R6, c[0x0][0x390] ;  /* 0x0000e400ff067b82 */ /* 0x000f220000000a00 */
[----:B0-----:R-:W-:-:S06]  /*00d0*/  IMAD.WIDE R2, R9, 0x4, R2 ;  /* 0x0000000409027825 */ /* 0x001fcc00078e0202 */
[----:B-1----:R-:W2:Y:S01]  /*00e0*/  LDG.E R2, desc[UR4][R2.64] ;  /* 0x0000000402027981 */ /* 0x002ea2000c1e1900 */
[----:B---3--:R-:W-:-:S06]  /*00f0*/  IMAD.WIDE R4, R9, 0x4, R4 ;  /* 0x0000000409047825 */ /* 0x008fcc00078e0204 */
[----:B------:R-:W2:Y:S01]  /*0100*/  LDG.E R5, desc[UR4][R4.64] ;  /* 0x0000000404057981 */ /* 0x000ea2000c1e1900 */
[----:B----4-:R-:W-:-:S04]  /*0110*/  IMAD.WIDE R6, R9, 0x4, R6 ;  /* 0x0000000409067825 */ /* 0x010fc800078e0206 */
[----:B--2---:R-:W-:-:S05]  /*0120*/  FFMA R9, R5, UR6, R2 ;  /* 0x0000000605097c23 */ /* 0x004fca0008000002 */
[----:B------:R-:W-:Y:S01]  /*0130*/  STG.E desc[UR4][R6.64], R9 ;  /* 0x0000000906007986 */ /* 0x000fe2000c101904 */
[----:B------:R-:W-:Y:S05]  /*0140*/  EXIT ;  /* 0x000000000000794d */ /* 0x000fea0003800000 */
.L_x_8:
        /* <DEDUP_REMOVED lines=11> */
.L_x_13:


//--------------------- .nv.shared.reserved.0     --------------------------
	.section	.nv.shared.reserved.0,"aw",@nobits
	.weak		__nv_reservedSMEM_offset_0_alias
	.size		__nv_reservedSMEM_offset_0_alias, 0, 64
	.other		__nv_reservedSMEM_offset_0_alias,@"STO_CUDA_RESERVED_SHARED STV_DEFAULT"
__nv_reservedSMEM_offset_0_alias:
	.zero		0
	.zero		64


//--------------------- .nv.constant0._Z13gpu_matmulvecPfPiS0_S_S_i --------------------------
	.section	.nv.constant0._Z13gpu_matmulvecPfPiS0_S_S_i,"a",@progbits
	.sectionflags	@""
	.align	4
.nv.constant0._Z13gpu_matmulvecPfPiS0_S_S_i:
	.zero		940


//--------------------- .nv.constant0._Z12gpu_vecresetPfi --------------------------
	.section	.nv.constant0._Z12gpu_vecresetPfi,"a",@progbits
	.sectionflags	@""
	.align	4
.nv.constant0._Z12gpu_vecresetPfi:
	.zero		908


//--------------------- .nv.constant0._Z13gpu_vecassignPfS_i --------------------------
	.section	.nv.constant0._Z13gpu_vecassignPfS_i,"a",@progbits
	.sectionflags	@""
	.align	4
.nv.constant0._Z13gpu_vecassignPfS_i:
	.zero		916


//--------------------- .nv.constant0._Z10gpu_vecdotPfS_S_i --------------------------
	.section	.nv.constant0._Z10gpu_vecdotPfS_S_i,"a",@progbits
	.sectionflags	@""
	.align	4
.nv.constant0._Z10gpu_vecdotPfS_S_i:
	.zero		924


//--------------------- .nv.constant0._Z9gpu_vecopPfS_S_fi --------------------------
	.section	.nv.constant0._Z9gpu_vecopPfS_S_fi,"a",@progbits
	.sectionflags	@""
	.align	4
.nv.constant0._Z9gpu_vecopPfS_S_fi:
	.zero		928


//--------------------- SYMBOLS --------------------------

	.type		.nv.reservedSmem.offset0,@object
	.size		.nv.reservedSmem.offset0,0x4
